//
// Generated by NVIDIA NVVM Compiler
//
// Compiler Build ID: CL-36424714
// Cuda compilation tools, release 13.0, V13.0.88
// Based on NVVM 20.0.0
//

.version 9.0
.target sm_100
.address_size 64

	// .globl	_Z6kernelPii
// _ZZ6kernelPiiE2sm has been demoted

.visible .entry _Z6kernelPii(
	.param .u64 .ptr .align 1 _Z6kernelPii_param_0,
	.param .u32 _Z6kernelPii_param_1
)
{
	.reg .pred 	%p<4>;
	.reg .b32 	%r<11>;
	.reg .b64 	%rd<5>;
	// demoted variable
	.shared .align 4 .u32 _ZZ6kernelPiiE2sm;
	ld.param.u64 	%rd2, [_Z6kernelPii_param_0];
	ld.param.u32 	%r2, [_Z6kernelPii_param_1];
	cvta.to.global.u64 	%rd1, %rd2;
	mov.u32 	%r3, %ctaid.x;
	mov.u32 	%r4, %ntid.x;
	mov.u32 	%r5, %tid.x;
	mad.lo.s32 	%r1, %r3, %r4, %r5;
	setp.le.s32 	%p1, %r2, %r1;
	@%p1 bra 	$L__BB0_5;
	setp.ne.s32 	%p2, %r1, 0;
	@%p2 bra 	$L__BB0_3;
	mov.b32 	%r6, 0;
	st.shared.u32 	[_ZZ6kernelPiiE2sm], %r6;
$L__BB0_3:
	setp.ne.s32 	%p3, %r1, 0;
	bar.sync 	0;
	mul.wide.s32 	%rd3, %r1, 4;
	add.s64 	%rd4, %rd1, %rd3;
	ld.global.u32 	%r7, [%rd4];
	ld.shared.u32 	%r8, [_ZZ6kernelPiiE2sm];
	add.s32 	%r9, %r8, %r7;
	st.shared.u32 	[_ZZ6kernelPiiE2sm], %r9;
	bar.sync 	0;
	@%p3 bra 	$L__BB0_5;
	ld.shared.u32 	%r10, [_ZZ6kernelPiiE2sm];
	st.global.u32 	[%rd1], %r10;
$L__BB0_5:
	ret;

}


// ===== COMPILED SASS (sm_100) =====

	.target	sm_100

	.elftype	@"ET_EXEC"


//--------------------- .note.nv.tkinfo           --------------------------
	.section	.note.nv.tkinfo,"",@"SHT_NOTE"
	.sectionflags	@"SHF_NOTE_NV_TKINFO"
	.tkinfo
        /*0018*/ 	.word	0x00000002
        /*0030*/ 	.string	""
        /*0030*/ 	.string	"ptxas"
        /*0030*/ 	.string	"Cuda compilation tools, release 13.0, V13.0.88"
        /*0030*/ 	.string	"Build cuda_13.0.r13.0/compiler.36424714_0"
        /*0030*/ 	.string	"-arch sm_100 -m 64 "



//--------------------- .note.nv.cuinfo           --------------------------
	.section	.note.nv.cuinfo,"",@"SHT_NOTE"
	.sectionflags	@"SHF_NOTE_NV_CUINFO"
        /*0018*/ 	.short	0x0002
        /*001a*/ 	.short	0x0064
        /*001c*/ 	.short	0x0082
	.zero		2


//--------------------- .nv.info                  --------------------------
	.section	.nv.info,"",@"SHT_CUDA_INFO"
	.align	4


	//----- nvinfo : EIATTR_REGCOUNT
	.align		4
        /*0000*/ 	.byte	0x04, 0x2f
        /*0002*/ 	.short	(.L_1 - .L_0)
	.align		4
.L_0:
        /*0004*/ 	.word	index@(_Z6kernelPii)
        /*0008*/ 	.word	0x00000008


	//----- nvinfo : EIATTR_FRAME_SIZE
	.align		4
.L_1:
        /*000c*/ 	.byte	0x04, 0x11
        /*000e*/ 	.short	(.L_3 - .L_2)
	.align		4
.L_2:
        /*0010*/ 	.word	index@(_Z6kernelPii)
        /*0014*/ 	.word	0x00000000


	//----- nvinfo : EIATTR_MIN_STACK_SIZE
	.align		4
.L_3:
        /*0018*/ 	.byte	0x04, 0x12
        /*001a*/ 	.short	(.L_5 - .L_4)
	.align		4
.L_4:
        /*001c*/ 	.word	index@(_Z6kernelPii)
        /*0020*/ 	.word	0x00000000
.L_5:


//--------------------- .nv.compat                --------------------------
	.section	.nv.compat,"",@"SHT_CUDA_COMPAT_INFO"
	.align	4
        /*0000*/ 	.byte	0x02, 0x09, 0x00, 0x00, 0x02, 0x02, 0x01, 0x00, 0x02, 0x05, 0x05, 0x00, 0x03, 0x07, 0x01, 0x01
        /*0010*/ 	.byte	0x02, 0x03, 0x00, 0x00, 0x02, 0x06, 0x01, 0x00, 0x04, 0x0b, 0x08, 0x00, 0x09, 0x00, 0x00, 0x00
        /*0020*/ 	.byte	0x00, 0x00, 0x00, 0x00


//--------------------- .nv.info._Z6kernelPii     --------------------------
	.section	.nv.info._Z6kernelPii,"",@"SHT_CUDA_INFO"
	.sectionflags	@""
	.align	4


	//----- nvinfo : EIATTR_CUDA_API_VERSION
	.align		4
        /*0000*/ 	.byte	0x04, 0x37
        /*0002*/ 	.short	(.L_7 - .L_6)
.L_6:
        /*0004*/ 	.word	0x00000082


	//----- nvinfo : EIATTR_KPARAM_INFO
	.align		4
.L_7:
        /*0008*/ 	.byte	0x04, 0x17
        /*000a*/ 	.short	(.L_9 - .L_8)
.L_8:
        /*000c*/ 	.word	0x00000000
        /*0010*/ 	.short	0x0001
        /*0012*/ 	.short	0x0008
        /*0014*/ 	.byte	0x00, 0xf0, 0x11, 0x00


	//----- nvinfo : EIATTR_KPARAM_INFO
	.align		4
.L_9:
        /*0018*/ 	.byte	0x04, 0x17
        /*001a*/ 	.short	(.L_11 - .L_10)
.L_10:
        /*001c*/ 	.word	0x00000000
        /*0020*/ 	.short	0x0000
        /*0022*/ 	.short	0x0000
        /*0024*/ 	.byte	0x00, 0xf5, 0x21, 0x00


	//----- nvinfo : EIATTR_SPARSE_MMA_MASK
	.align		4
.L_11:
        /*0028*/ 	.byte	0x03, 0x50
        /*002a*/ 	.short	0x0000


	//----- nvinfo : EIATTR_MAXREG_COUNT
	.align		4
        /*002c*/ 	.byte	0x03, 0x1b
        /*002e*/ 	.short	0x00ff


	//----- nvinfo : EIATTR_NUM_BARRIERS
	.align		4
        /*0030*/ 	.byte	0x02, 0x4c
        /*0032*/ 	.byte	0x01
	.zero		1


	//----- nvinfo : EIATTR_MERCURY_ISA_VERSION
	.align		4
        /*0034*/ 	.byte	0x03, 0x5f
        /*0036*/ 	.short	0x0101


	//----- nvinfo : EIATTR_VRC_CTA_INIT_COUNT
	.align		4
        /*0038*/ 	.byte	0x02, 0x4a
	.zero		1
	.zero		1


	//----- nvinfo : EIATTR_EXIT_INSTR_OFFSETS
	.align		4
        /*003c*/ 	.byte	0x04, 0x1c
        /*003e*/ 	.short	(.L_13 - .L_12)


	//   ....[0]....
.L_12:
        /*0040*/ 	.word	0x00000070


	//   ....[1]....
        /*0044*/ 	.word	0x00000160


	//   ....[2]....
        /*0048*/ 	.word	0x000001a0


	//----- nvinfo : EIATTR_CBANK_PARAM_SIZE
	.align		4
.L_13:
        /*004c*/ 	.byte	0x03, 0x19
        /*004e*/ 	.short	0x000c


	//----- nvinfo : EIATTR_PARAM_CBANK
	.align		4
        /*0050*/ 	.byte	0x04, 0x0a
        /*0052*/ 	.short	(.L_15 - .L_14)
	.align		4
.L_14:
        /*0054*/ 	.word	index@(.nv.constant0._Z6kernelPii)
        /*0058*/ 	.short	0x0380
        /*005a*/ 	.short	0x000c


	//----- nvinfo : EIATTR_SW_WAR
	.align		4
.L_15:
        /*005c*/ 	.byte	0x04, 0x36
        /*005e*/ 	.short	(.L_17 - .L_16)
.L_16:
        /*0060*/ 	.word	0x00000008
.L_17:


//--------------------- .nv.callgraph             --------------------------
	.section	.nv.callgraph,"",@"SHT_CUDA_CALLGRAPH"
	.align	4
	.sectionentsize	8
	.align		4
        /*0000*/ 	.word	0x00000000
	.align		4
        /*0004*/ 	.word	0xffffffff
	.align		4
        /*0008*/ 	.word	0x00000000
	.align		4
        /*000c*/ 	.word	0xfffffffe
	.align		4
        /*0010*/ 	.word	0x00000000
	.align		4
        /*0014*/ 	.word	0xfffffffd
	.align		4
        /*0018*/ 	.word	0x00000000
	.align		4
        /*001c*/ 	.word	0xfffffffc


//--------------------- .text._Z6kernelPii        --------------------------
	.section	.text._Z6kernelPii,"ax",@progbits
	.align	128
        .global         _Z6kernelPii
        .type           _Z6kernelPii,@function
        .size           _Z6kernelPii,(.L_x_1 - _Z6kernelPii)
        .other          _Z6kernelPii,@"STO_CUDA_ENTRY STV_DEFAULT"
_Z6kernelPii:
.text._Z6kernelPii:
[----:B------:R-:W-:Y:S01]  /*0000*/  LDC R1, c[0x0][0x37c] ;  /* 0x0000df00ff017b82 */ /* 0x000fe20000000800 */
[----:B------:R-:W0:Y:S07]  /*0010*/  S2R R0, SR_TID.X ;  /* 0x0000000000007919 */ /* 0x000e2e0000002100 */
[----:B------:R-:W0:Y:S01]  /*0020*/  S2UR UR4, SR_CTAID.X ;  /* 0x00000000000479c3 */ /* 0x000e220000002500 */
[----:B------:R-:W1:Y:S07]  /*0030*/  LDCU UR5, c[0x0][0x388] ;  /* 0x00007100ff0577ac */ /* 0x000e6e0008000800 */
[----:B------:R-:W0:Y:S02]  /*0040*/  LDC R5, c[0x0][0x360] ;  /* 0x0000d800ff057b82 */ /* 0x000e240000000800 */
[----:B0-----:R-:W-:-:S05]  /*0050*/  IMAD R5, R5, UR4, R0 ;  /* 0x0000000405057c24 */ /* 0x001fca000f8e0200 */
[----:B-1----:R-:W-:-:S13]  /*0060*/  ISETP.GE.AND P0, PT, R5, UR5, PT ;  /* 0x0000000505007c0c */ /* 0x002fda000bf06270 */
[----:B------:R-:W-:Y:S05]  /*0070*/  @P0 EXIT ;  /* 0x000000000000094d */ /* 0x000fea0003800000 */
[----:B------:R-:W0:Y:S01]  /*0080*/  S2UR UR5, SR_CgaCtaId ;  /* 0x00000000000579c3 */ /* 0x000e220000008800 */
[C---:B------:R-:W-:Y:S01]  /*0090*/  ISETP.NE.AND P0, PT, R5.reuse, RZ, PT ;  /* 0x000000ff0500720c */ /* 0x040fe20003f05270 */
[----:B------:R-:W-:Y:S01]  /*00a0*/  UMOV UR4, 0x400 ;  /* 0x0000040000047882 */ /* 0x000fe20000000000 */
[----:B------:R-:W1:Y:S05]  /*00b0*/  LDCU.64 UR6, c[0x0][0x358] ;  /* 0x00006b00ff0677ac */ /* 0x000e6a0008000a00 */
[----:B------:R-:W2:Y:S01]  /*00c0*/  LDC.64 R2, c[0x0][0x380] ;  /* 0x0000e000ff027b82 */ /* 0x000ea20000000a00 */
[----:B0-----:R-:W-:Y:S01]  /*00d0*/  ULEA UR4, UR5, UR4, 0x18 ;  /* 0x0000000405047291 */ /* 0x001fe2000f8ec0ff */
[----:B--2---:R-:W-:-:S08]  /*00e0*/  IMAD.WIDE R2, R5, 0x4, R2 ;  /* 0x0000000405027825 */ /* 0x004fd000078e0202 */
[----:B------:R-:W-:Y:S01]  /*00f0*/  @!P0 STS [UR4], RZ ;  /* 0x000000ffff008988 */ /* 0x000fe20008000804 */
[----:B------:R-:W-:Y:S06]  /*0100*/  BAR.SYNC.DEFER_BLOCKING 0x0 ;  /* 0x0000000000007b1d */ /* 0x000fec0000010000 */
[----:B-1----:R-:W2:Y:S04]  /*0110*/  LDG.E R2, desc[UR6][R2.64] ;  /* 0x0000000602027981 */ /* 0x002ea8000c1e1900 */
[----:B------:R-:W2:Y:S02]  /*0120*/  LDS R5, [UR4] ;  /* 0x00000004ff057984 */ /* 0x000ea40008000800 */
[----:B--2---:R-:W-:-:S05]  /*0130*/  IADD3 R5, PT, PT, R2, R5, RZ ;  /* 0x0000000502057210 */ /* 0x004fca0007ffe0ff */
[----:B------:R0:W-:Y:S01]  /*0140*/  STS [UR4], R5 ;  /* 0x00000005ff007988 */ /* 0x0001e20008000804 */
[----:B------:R-:W-:Y:S06]  /*0150*/  BAR.SYNC.DEFER_BLOCKING 0x0 ;  /* 0x0000000000007b1d */ /* 0x000fec0000010000 */
[----:B------:R-:W-:Y:S05]  /*0160*/  @P0 EXIT ;  /* 0x000000000000094d */ /* 0x000fea0003800000 */
[----:B0-----:R-:W0:Y:S01]  /*0170*/  LDS R5, [UR4] ;  /* 0x00000004ff057984 */ /* 0x001e220008000800 */
[----:B------:R-:W0:Y:S03]  /*0180*/  LDC.64 R2, c[0x0][0x380] ;  /* 0x0000e000ff027b82 */ /* 0x000e260000000a00 */
[----:B0-----:R-:W-:Y:S01]  /*0190*/  STG.E desc[UR6][R2.64], R5 ;  /* 0x0000000502007986 */ /* 0x001fe2000c101906 */
[----:B------:R-:W-:Y:S05]  /*01a0*/  EXIT ;  /* 0x000000000000794d */ /* 0x000fea0003800000 */
.L_x_0:
[----:B------:R-:W-:-:S00]  /*01b0*/  BRA `(.L_x_0) ;  /* 0xfffffffc00fc7947 */ /* 0x000fc0000383ffff */
[----:B------:R-:W-:-:S00]  /*01c0*/  NOP ;  /* 0x0000000000007918 */ /* 0x000fc00000000000 */
        /* <DEDUP_REMOVED lines=11> */
.L_x_1:


//--------------------- .nv.shared._Z6kernelPii   --------------------------
	.section	.nv.shared._Z6kernelPii,"aw",@nobits
	.sectionflags	@""
	.align	4
.nv.shared._Z6kernelPii:
	.zero		1028


//--------------------- .nv.shared.reserved.0     --------------------------
	.section	.nv.shared.reserved.0,"aw",@nobits
	.weak		__nv_reservedSMEM_offset_0_alias
	.size		__nv_reservedSMEM_offset_0_alias, 0, 64
	.other		__nv_reservedSMEM_offset_0_alias,@"STO_CUDA_RESERVED_SHARED STV_DEFAULT"
__nv_reservedSMEM_offset_0_alias:
	.zero		0
	.zero		64


//--------------------- .nv.constant0._Z6kernelPii --------------------------
	.section	.nv.constant0._Z6kernelPii,"a",@progbits
	.sectionflags	@""
	.align	4
.nv.constant0._Z6kernelPii:
	.zero		908


//--------------------- SYMBOLS --------------------------

	.type		.nv.reservedSmem.offset0,@object
	.size		.nv.reservedSmem.offset0,0x4
	.type		.nv.reservedSmem.cap,@object
	.size		.nv.reservedSmem.cap,0x4
